.version 5.0
.target sm_60
.entry bench(.param .u64 I){
    .reg .b64   ptr;
    .reg .b16   r16i<1>;
    .reg .b32   r32i<1>;
    .reg .b16   r16o<1>;
    ld.param.u64 ptr, [I];
    cvta.to.global.u64  ptr, ptr;
    ldu.global.b16 r16i0, [ptr+0];
    ldu.global.b32 r32i0, [ptr+0];
    shr.u16 r16o0, r16i0, r32i0;
    st.global.b16 [ptr+0], r16o0;
}


// ===== COMPILED SASS (sm_100) =====

	.target	sm_100

	.elftype	@"ET_EXEC"


//--------------------- .note.nv.tkinfo           --------------------------
	.section	.note.nv.tkinfo,"",@"SHT_NOTE"
	.sectionflags	@"SHF_NOTE_NV_TKINFO"
	.tkinfo
        /*0018*/ 	.word	0x00000002
        /*0030*/ 	.string	""
        /*0030*/ 	.string	"ptxas"
        /*0030*/ 	.string	"Cuda compilation tools, release 13.0, V13.0.88"
        /*0030*/ 	.string	"Build cuda_13.0.r13.0/compiler.36424714_0"
        /*0030*/ 	.string	"-arch sm_100 "



//--------------------- .note.nv.cuinfo           --------------------------
	.section	.note.nv.cuinfo,"",@"SHT_NOTE"
	.sectionflags	@"SHF_NOTE_NV_CUINFO"
        /*0018*/ 	.short	0x0002
        /*001a*/ 	.short	0x003c
        /*001c*/ 	.short	0x0082
	.zero		2


//--------------------- .nv.info                  --------------------------
	.section	.nv.info,"",@"SHT_CUDA_INFO"
	.align	4


	//----- nvinfo : EIATTR_REGCOUNT
	.align		4
        /*0000*/ 	.byte	0x04, 0x2f
        /*0002*/ 	.short	(.L_1 - .L_0)
	.align		4
.L_0:
        /*0004*/ 	.word	index@(bench)
        /*0008*/ 	.word	0x00000008


	//----- nvinfo : EIATTR_FRAME_SIZE
	.align		4
.L_1:
        /*000c*/ 	.byte	0x04, 0x11
        /*000e*/ 	.short	(.L_3 - .L_2)
	.align		4
.L_2:
        /*0010*/ 	.word	index@(bench)
        /*0014*/ 	.word	0x00000000


	//----- nvinfo : EIATTR_MIN_STACK_SIZE
	.align		4
.L_3:
        /*0018*/ 	.byte	0x04, 0x12
        /*001a*/ 	.short	(.L_5 - .L_4)
	.align		4
.L_4:
        /*001c*/ 	.word	index@(bench)
        /*0020*/ 	.word	0x00000000
.L_5:


//--------------------- .nv.compat                --------------------------
	.section	.nv.compat,"",@"SHT_CUDA_COMPAT_INFO"
	.align	4
        /*0000*/ 	.byte	0x02, 0x09, 0x00, 0x00, 0x02, 0x02, 0x01, 0x00, 0x02, 0x05, 0x05, 0x00, 0x03, 0x07, 0x01, 0x01
        /*0010*/ 	.byte	0x02, 0x03, 0x00, 0x00, 0x02, 0x06, 0x01, 0x00, 0x04, 0x0b, 0x08, 0x00, 0x09, 0x00, 0x00, 0x00
        /*0020*/ 	.byte	0x00, 0x00, 0x00, 0x00


//--------------------- .nv.info.bench            --------------------------
	.section	.nv.info.bench,"",@"SHT_CUDA_INFO"
	.sectionflags	@""
	.align	4


	//----- nvinfo : EIATTR_CUDA_API_VERSION
	.align		4
        /*0000*/ 	.byte	0x04, 0x37
        /*0002*/ 	.short	(.L_7 - .L_6)
.L_6:
        /*0004*/ 	.word	0x00000082


	//----- nvinfo : EIATTR_KPARAM_INFO
	.align		4
.L_7:
        /*0008*/ 	.byte	0x04, 0x17
        /*000a*/ 	.short	(.L_9 - .L_8)
.L_8:
        /*000c*/ 	.word	0x00000000
        /*0010*/ 	.short	0x0000
        /*0012*/ 	.short	0x0000
        /*0014*/ 	.byte	0x00, 0xf0, 0x21, 0x00


	//----- nvinfo : EIATTR_SPARSE_MMA_MASK
	.align		4
.L_9:
        /*0018*/ 	.byte	0x03, 0x50
        /*001a*/ 	.short	0x0000


	//----- nvinfo : EIATTR_MAXREG_COUNT
	.align		4
        /*001c*/ 	.byte	0x03, 0x1b
        /*001e*/ 	.short	0x00ff


	//----- nvinfo : EIATTR_MERCURY_ISA_VERSION
	.align		4
        /*0020*/ 	.byte	0x03, 0x5f
        /*0022*/ 	.short	0x0101


	//----- nvinfo : EIATTR_VRC_CTA_INIT_COUNT
	.align		4
        /*0024*/ 	.byte	0x02, 0x4a
	.zero		1
	.zero		1


	//----- nvinfo : EIATTR_EXIT_INSTR_OFFSETS
	.align		4
        /*0028*/ 	.byte	0x04, 0x1c
        /*002a*/ 	.short	(.L_11 - .L_10)


	//   ....[0]....
.L_10:
        /*002c*/ 	.word	0x000000a0


	//----- nvinfo : EIATTR_CBANK_PARAM_SIZE
	.align		4
.L_11:
        /*0030*/ 	.byte	0x03, 0x19
        /*0032*/ 	.short	0x0008


	//----- nvinfo : EIATTR_PARAM_CBANK
	.align		4
        /*0034*/ 	.byte	0x04, 0x0a
        /*0036*/ 	.short	(.L_13 - .L_12)
	.align		4
.L_12:
        /*0038*/ 	.word	index@(.nv.constant0.bench)
        /*003c*/ 	.short	0x0380
        /*003e*/ 	.short	0x0008


	//----- nvinfo : EIATTR_SW_WAR
	.align		4
.L_13:
        /*0040*/ 	.byte	0x04, 0x36
        /*0042*/ 	.short	(.L_15 - .L_14)
.L_14:
        /*0044*/ 	.word	0x00000008
.L_15:


//--------------------- .nv.callgraph             --------------------------
	.section	.nv.callgraph,"",@"SHT_CUDA_CALLGRAPH"
	.align	4
	.sectionentsize	8
	.align		4
        /*0000*/ 	.word	0x00000000
	.align		4
        /*0004*/ 	.word	0xffffffff
	.align		4
        /*0008*/ 	.word	0x00000000
	.align		4
        /*000c*/ 	.word	0xfffffffe
	.align		4
        /*0010*/ 	.word	0x00000000
	.align		4
        /*0014*/ 	.word	0xfffffffd
	.align		4
        /*0018*/ 	.word	0x00000000
	.align		4
        /*001c*/ 	.word	0xfffffffc


//--------------------- .text.bench               --------------------------
	.section	.text.bench,"ax",@progbits
	.align	128
.text.bench:
        .type           bench,@function
        .size           bench,(.L_x_1 - bench)
        .other          bench,@"STO_CUDA_ENTRY STV_DEFAULT"
bench:
[----:B------:R-:W-:Y:S08]  /*0000*/  LDC R1, c[0x0][0x37c] ;  /* 0x0000df00ff017b82 */ /* 0x000ff00000000800 */
[----:B------:R-:W0:Y:S01]  /*0010*/  LDC.64 R2, c[0x0][0x380] ;  /* 0x0000e000ff027b82 */ /* 0x000e220000000a00 */
[----:B------:R-:W0:Y:S02]  /*0020*/  LDCU.64 UR4, c[0x0][0x358] ;  /* 0x00006b00ff0477ac */ /* 0x000e240008000a00 */
[----:B0-----:R-:W2:Y:S04]  /*0030*/  LDG.E R4, desc[UR4][R2.64] ;  /* 0x0000000402047981 */ /* 0x001ea8000c1e1900 */
[----:B------:R-:W3:Y:S01]  /*0040*/  LDG.E.U16 R0, desc[UR4][R2.64] ;  /* 0x0000000402007981 */ /* 0x000ee2000c1e1500 */
[----:B--2---:R-:W-:-:S04]  /*0050*/  ISETP.GT.U32.AND P0, PT, R4, 0xffff, PT ;  /* 0x0000ffff0400780c */ /* 0x004fc80003f04070 */
[----:B------:R-:W-:-:S04]  /*0060*/  SEL R4, R4, 0xffff, !P0 ;  /* 0x0000ffff04047807 */ /* 0x000fc80004000000 */
[----:B------:R-:W-:-:S04]  /*0070*/  LOP3.LUT R5, R4, 0xffff, RZ, 0xc0, !PT ;  /* 0x0000ffff04057812 */ /* 0x000fc800078ec0ff */
[----:B---3--:R-:W-:-:S05]  /*0080*/  SHF.R.U32.HI R5, RZ, R5, R0 ;  /* 0x00000005ff057219 */ /* 0x008fca0000011600 */
[----:B------:R-:W-:Y:S01]  /*0090*/  STG.E.U16 desc[UR4][R2.64], R5 ;  /* 0x0000000502007986 */ /* 0x000fe2000c101504 */
[----:B------:R-:W-:Y:S05]  /*00a0*/  EXIT ;  /* 0x000000000000794d */ /* 0x000fea0003800000 */
.L_x_0:
[----:B------:R-:W-:-:S00]  /*00b0*/  BRA `(.L_x_0) ;  /* 0xfffffffc00fc7947 */ /* 0x000fc0000383ffff */
[----:B------:R-:W-:-:S00]  /*00c0*/  NOP ;  /* 0x0000000000007918 */ /* 0x000fc00000000000 */
        /* <DEDUP_REMOVED lines=11> */
.L_x_1:


//--------------------- .nv.shared.reserved.0     --------------------------
	.section	.nv.shared.reserved.0,"aw",@nobits
	.weak		__nv_reservedSMEM_offset_0_alias
	.size		__nv_reservedSMEM_offset_0_alias, 0, 64
	.other		__nv_reservedSMEM_offset_0_alias,@"STO_CUDA_RESERVED_SHARED STV_DEFAULT"
__nv_reservedSMEM_offset_0_alias:
	.zero		0
	.zero		64


//--------------------- .nv.constant0.bench       --------------------------
	.section	.nv.constant0.bench,"a",@progbits
	.sectionflags	@""
	.align	4
.nv.constant0.bench:
	.zero		904


//--------------------- SYMBOLS --------------------------

	.type		.nv.reservedSmem.offset0,@object
	.size		.nv.reservedSmem.offset0,0x4
